//
// Generated by NVIDIA NVVM Compiler
//
// Compiler Build ID: CL-36424714
// Cuda compilation tools, release 13.0, V13.0.88
// Based on NVVM 20.0.0
//

.version 9.0
.target sm_100
.address_size 64

	// .globl	_Z9do_seievePjS_ji

.visible .entry _Z9do_seievePjS_ji(
	.param .u64 .ptr .align 1 _Z9do_seievePjS_ji_param_0,
	.param .u64 .ptr .align 1 _Z9do_seievePjS_ji_param_1,
	.param .u32 _Z9do_seievePjS_ji_param_2,
	.param .u32 _Z9do_seievePjS_ji_param_3
)
{
	.reg .pred 	%p<9>;
	.reg .b32 	%r<19>;
	.reg .b64 	%rd<9>;

	ld.param.u64 	%rd3, [_Z9do_seievePjS_ji_param_0];
	ld.param.u64 	%rd4, [_Z9do_seievePjS_ji_param_1];
	ld.param.u32 	%r7, [_Z9do_seievePjS_ji_param_2];
	ld.param.u32 	%r6, [_Z9do_seievePjS_ji_param_3];
	cvta.to.global.u64 	%rd1, %rd4;
	mov.u32 	%r8, %ctaid.x;
	mov.u32 	%r9, %ntid.x;
	mov.u32 	%r10, %tid.x;
	mad.lo.s32 	%r1, %r8, %r9, %r10;
	add.s32 	%r2, %r1, 1;
	setp.gt.u32 	%p1, %r2, %r7;
	@%p1 bra 	$L__BB0_8;
	cvta.to.global.u64 	%rd5, %rd3;
	mul.wide.s32 	%rd6, %r1, 4;
	add.s64 	%rd2, %rd5, %rd6;
	ld.global.u32 	%r11, [%rd2];
	setp.eq.s32 	%p2, %r11, 1;
	@%p2 bra 	$L__BB0_8;
	ld.global.u32 	%r12, [%rd1];
	add.s32 	%r13, %r12, 1;
	setp.lt.u32 	%p3, %r2, %r13;
	setp.lt.s32 	%p4, %r6, 1;
	or.pred  	%p5, %p3, %p4;
	@%p5 bra 	$L__BB0_8;
	mov.b32 	%r18, 0;
$L__BB0_4:
	mul.wide.u32 	%rd7, %r18, 4;
	add.s64 	%rd8, %rd1, %rd7;
	ld.global.u32 	%r4, [%rd8];
	setp.eq.s32 	%p6, %r1, %r4;
	@%p6 bra 	$L__BB0_7;
	add.s32 	%r15, %r4, 1;
	rem.u32 	%r16, %r2, %r15;
	setp.ne.s32 	%p7, %r16, 0;
	@%p7 bra 	$L__BB0_7;
	mov.b32 	%r17, 1;
	st.global.u32 	[%rd2], %r17;
	bra.uni 	$L__BB0_8;
$L__BB0_7:
	add.s32 	%r18, %r18, 1;
	setp.ne.s32 	%p8, %r18, %r6;
	@%p8 bra 	$L__BB0_4;
$L__BB0_8:
	ret;

}


// ===== COMPILED SASS (sm_100) =====

	.target	sm_100

	.elftype	@"ET_EXEC"


//--------------------- .note.nv.tkinfo           --------------------------
	.section	.note.nv.tkinfo,"",@"SHT_NOTE"
	.sectionflags	@"SHF_NOTE_NV_TKINFO"
	.tkinfo
        /*0018*/ 	.word	0x00000002
        /*0030*/ 	.string	""
        /*0030*/ 	.string	"ptxas"
        /*0030*/ 	.string	"Cuda compilation tools, release 13.0, V13.0.88"
        /*0030*/ 	.string	"Build cuda_13.0.r13.0/compiler.36424714_0"
        /*0030*/ 	.string	"-arch sm_100 -m 64 "



//--------------------- .note.nv.cuinfo           --------------------------
	.section	.note.nv.cuinfo,"",@"SHT_NOTE"
	.sectionflags	@"SHF_NOTE_NV_CUINFO"
        /*0018*/ 	.short	0x0002
        /*001a*/ 	.short	0x0064
        /*001c*/ 	.short	0x0082
	.zero		2


//--------------------- .nv.info                  --------------------------
	.section	.nv.info,"",@"SHT_CUDA_INFO"
	.align	4


	//----- nvinfo : EIATTR_REGCOUNT
	.align		4
        /*0000*/ 	.byte	0x04, 0x2f
        /*0002*/ 	.short	(.L_1 - .L_0)
	.align		4
.L_0:
        /*0004*/ 	.word	index@(_Z9do_seievePjS_ji)
        /*0008*/ 	.word	0x00000010


	//----- nvinfo : EIATTR_FRAME_SIZE
	.align		4
.L_1:
        /*000c*/ 	.byte	0x04, 0x11
        /*000e*/ 	.short	(.L_3 - .L_2)
	.align		4
.L_2:
        /*0010*/ 	.word	index@(_Z9do_seievePjS_ji)
        /*0014*/ 	.word	0x00000000


	//----- nvinfo : EIATTR_MIN_STACK_SIZE
	.align		4
.L_3:
        /*0018*/ 	.byte	0x04, 0x12
        /*001a*/ 	.short	(.L_5 - .L_4)
	.align		4
.L_4:
        /*001c*/ 	.word	index@(_Z9do_seievePjS_ji)
        /*0020*/ 	.word	0x00000000
.L_5:


//--------------------- .nv.compat                --------------------------
	.section	.nv.compat,"",@"SHT_CUDA_COMPAT_INFO"
	.align	4
        /*0000*/ 	.byte	0x02, 0x09, 0x00, 0x00, 0x02, 0x02, 0x01, 0x00, 0x02, 0x05, 0x05, 0x00, 0x03, 0x07, 0x01, 0x01
        /*0010*/ 	.byte	0x02, 0x03, 0x00, 0x00, 0x02, 0x06, 0x01, 0x00, 0x04, 0x0b, 0x08, 0x00, 0x09, 0x00, 0x00, 0x00
        /*0020*/ 	.byte	0x00, 0x00, 0x00, 0x00


//--------------------- .nv.info._Z9do_seievePjS_ji --------------------------
	.section	.nv.info._Z9do_seievePjS_ji,"",@"SHT_CUDA_INFO"
	.sectionflags	@""
	.align	4


	//----- nvinfo : EIATTR_CUDA_API_VERSION
	.align		4
        /*0000*/ 	.byte	0x04, 0x37
        /*0002*/ 	.short	(.L_7 - .L_6)
.L_6:
        /*0004*/ 	.word	0x00000082


	//----- nvinfo : EIATTR_KPARAM_INFO
	.align		4
.L_7:
        /*0008*/ 	.byte	0x04, 0x17
        /*000a*/ 	.short	(.L_9 - .L_8)
.L_8:
        /*000c*/ 	.word	0x00000000
        /*0010*/ 	.short	0x0003
        /*0012*/ 	.short	0x0014
        /*0014*/ 	.byte	0x00, 0xf0, 0x11, 0x00


	//----- nvinfo : EIATTR_KPARAM_INFO
	.align		4
.L_9:
        /*0018*/ 	.byte	0x04, 0x17
        /*001a*/ 	.short	(.L_11 - .L_10)
.L_10:
        /*001c*/ 	.word	0x00000000
        /*0020*/ 	.short	0x0002
        /*0022*/ 	.short	0x0010
        /*0024*/ 	.byte	0x00, 0xf0, 0x11, 0x00


	//----- nvinfo : EIATTR_KPARAM_INFO
	.align		4
.L_11:
        /*0028*/ 	.byte	0x04, 0x17
        /*002a*/ 	.short	(.L_13 - .L_12)
.L_12:
        /*002c*/ 	.word	0x00000000
        /*0030*/ 	.short	0x0001
        /*0032*/ 	.short	0x0008
        /*0034*/ 	.byte	0x00, 0xf5, 0x21, 0x00


	//----- nvinfo : EIATTR_KPARAM_INFO
	.align		4
.L_13:
        /*0038*/ 	.byte	0x04, 0x17
        /*003a*/ 	.short	(.L_15 - .L_14)
.L_14:
        /*003c*/ 	.word	0x00000000
        /*0040*/ 	.short	0x0000
        /*0042*/ 	.short	0x0000
        /*0044*/ 	.byte	0x00, 0xf5, 0x21, 0x00


	//----- nvinfo : EIATTR_SPARSE_MMA_MASK
	.align		4
.L_15:
        /*0048*/ 	.byte	0x03, 0x50
        /*004a*/ 	.short	0x0000


	//----- nvinfo : EIATTR_MAXREG_COUNT
	.align		4
        /*004c*/ 	.byte	0x03, 0x1b
        /*004e*/ 	.short	0x00ff


	//----- nvinfo : EIATTR_MERCURY_ISA_VERSION
	.align		4
        /*0050*/ 	.byte	0x03, 0x5f
        /*0052*/ 	.short	0x0101


	//----- nvinfo : EIATTR_VRC_CTA_INIT_COUNT
	.align		4
        /*0054*/ 	.byte	0x02, 0x4a
	.zero		1
	.zero		1


	//----- nvinfo : EIATTR_EXIT_INSTR_OFFSETS
	.align		4
        /*0058*/ 	.byte	0x04, 0x1c
        /*005a*/ 	.short	(.L_17 - .L_16)


	//   ....[0]....
.L_16:
        /*005c*/ 	.word	0x00000080


	//   ....[1]....
        /*0060*/ 	.word	0x000000e0


	//   ....[2]....
        /*0064*/ 	.word	0x00000150


	//   ....[3]....
        /*0068*/ 	.word	0x00000360


	//   ....[4]....
        /*006c*/ 	.word	0x00000390


	//----- nvinfo : EIATTR_CRS_STACK_SIZE
	.align		4
.L_17:
        /*0070*/ 	.byte	0x04, 0x1e
        /*0072*/ 	.short	(.L_19 - .L_18)
.L_18:
        /*0074*/ 	.word	0x00000000


	//----- nvinfo : EIATTR_CBANK_PARAM_SIZE
	.align		4
.L_19:
        /*0078*/ 	.byte	0x03, 0x19
        /*007a*/ 	.short	0x0018


	//----- nvinfo : EIATTR_PARAM_CBANK
	.align		4
        /*007c*/ 	.byte	0x04, 0x0a
        /*007e*/ 	.short	(.L_21 - .L_20)
	.align		4
.L_20:
        /*0080*/ 	.word	index@(.nv.constant0._Z9do_seievePjS_ji)
        /*0084*/ 	.short	0x0380
        /*0086*/ 	.short	0x0018


	//----- nvinfo : EIATTR_SW_WAR
	.align		4
.L_21:
        /*0088*/ 	.byte	0x04, 0x36
        /*008a*/ 	.short	(.L_23 - .L_22)
.L_22:
        /*008c*/ 	.word	0x00000008
.L_23:


//--------------------- .nv.callgraph             --------------------------
	.section	.nv.callgraph,"",@"SHT_CUDA_CALLGRAPH"
	.align	4
	.sectionentsize	8
	.align		4
        /*0000*/ 	.word	0x00000000
	.align		4
        /*0004*/ 	.word	0xffffffff
	.align		4
        /*0008*/ 	.word	0x00000000
	.align		4
        /*000c*/ 	.word	0xfffffffe
	.align		4
        /*0010*/ 	.word	0x00000000
	.align		4
        /*0014*/ 	.word	0xfffffffd
	.align		4
        /*0018*/ 	.word	0x00000000
	.align		4
        /*001c*/ 	.word	0xfffffffc


//--------------------- .text._Z9do_seievePjS_ji  --------------------------
	.section	.text._Z9do_seievePjS_ji,"ax",@progbits
	.align	128
        .global         _Z9do_seievePjS_ji
        .type           _Z9do_seievePjS_ji,@function
        .size           _Z9do_seievePjS_ji,(.L_x_5 - _Z9do_seievePjS_ji)
        .other          _Z9do_seievePjS_ji,@"STO_CUDA_ENTRY STV_DEFAULT"
_Z9do_seievePjS_ji:
.text._Z9do_seievePjS_ji:
[----:B------:R-:W-:Y:S01]  /*0000*/  LDC R1, c[0x0][0x37c] ;  /* 0x0000df00ff017b82 */ /* 0x000fe20000000800 */
[----:B------:R-:W0:Y:S07]  /*0010*/  S2R R3, SR_TID.X ;  /* 0x0000000000037919 */ /* 0x000e2e0000002100 */
[----:B------:R-:W0:Y:S01]  /*0020*/  S2UR UR4, SR_CTAID.X ;  /* 0x00000000000479c3 */ /* 0x000e220000002500 */
[----:B------:R-:W1:Y:S07]  /*0030*/  LDCU UR5, c[0x0][0x390] ;  /* 0x00007200ff0577ac */ /* 0x000e6e0008000800 */
[----:B------:R-:W0:Y:S02]  /*0040*/  LDC R0, c[0x0][0x360] ;  /* 0x0000d800ff007b82 */ /* 0x000e240000000800 */
[----:B0-----:R-:W-:-:S04]  /*0050*/  IMAD R0, R0, UR4, R3 ;  /* 0x0000000400007c24 */ /* 0x001fc8000f8e0203 */
[----:B------:R-:W-:-:S05]  /*0060*/  VIADD R6, R0, 0x1 ;  /* 0x0000000100067836 */ /* 0x000fca0000000000 */
[----:B-1----:R-:W-:-:S13]  /*0070*/  ISETP.GT.U32.AND P0, PT, R6, UR5, PT ;  /* 0x0000000506007c0c */ /* 0x002fda000bf04070 */
[----:B------:R-:W-:Y:S05]  /*0080*/  @P0 EXIT ;  /* 0x000000000000094d */ /* 0x000fea0003800000 */
[----:B------:R-:W0:Y:S01]  /*0090*/  LDC.64 R2, c[0x0][0x380] ;  /* 0x0000e000ff027b82 */ /* 0x000e220000000a00 */
[----:B------:R-:W1:Y:S01]  /*00a0*/  LDCU.64 UR4, c[0x0][0x358] ;  /* 0x00006b00ff0477ac */ /* 0x000e620008000a00 */
[----:B0-----:R-:W-:-:S05]  /*00b0*/  IMAD.WIDE R2, R0, 0x4, R2 ;  /* 0x0000000400027825 */ /* 0x001fca00078e0202 */
[----:B-1----:R-:W2:Y:S02]  /*00c0*/  LDG.E R4, desc[UR4][R2.64] ;  /* 0x0000000402047981 */ /* 0x002ea4000c1e1900 */
[----:B--2---:R-:W-:-:S13]  /*00d0*/  ISETP.NE.AND P0, PT, R4, 0x1, PT ;  /* 0x000000010400780c */ /* 0x004fda0003f05270 */
[----:B------:R-:W-:Y:S05]  /*00e0*/  @!P0 EXIT ;  /* 0x000000000000894d */ /* 0x000fea0003800000 */
[----:B------:R-:W0:Y:S08]  /*00f0*/  LDC.64 R4, c[0x0][0x388] ;  /* 0x0000e200ff047b82 */ /* 0x000e300000000a00 */
[----:B------:R-:W1:Y:S01]  /*0100*/  LDC R7, c[0x0][0x394] ;  /* 0x0000e500ff077b82 */ /* 0x000e620000000800 */
[----:B0-----:R-:W2:Y:S01]  /*0110*/  LDG.E R4, desc[UR4][R4.64] ;  /* 0x0000000404047981 */ /* 0x001ea2000c1e1900 */
[----:B-1----:R-:W-:Y:S01]  /*0120*/  ISETP.GE.AND P0, PT, R7, 0x1, PT ;  /* 0x000000010700780c */ /* 0x002fe20003f06270 */
[----:B--2---:R-:W-:-:S05]  /*0130*/  VIADD R7, R4, 0x1 ;  /* 0x0000000104077836 */ /* 0x004fca0000000000 */
[----:B------:R-:W-:-:S13]  /*0140*/  ISETP.LT.U32.OR P0, PT, R6, R7, !P0 ;  /* 0x000000070600720c */ /* 0x000fda0004701470 */
[----:B------:R-:W-:Y:S05]  /*0150*/  @P0 EXIT ;  /* 0x000000000000094d */ /* 0x000fea0003800000 */
[----:B------:R-:W0:Y:S01]  /*0160*/  LDC.64 R4, c[0x0][0x388] ;  /* 0x0000e200ff047b82 */ /* 0x000e220000000a00 */
[----:B------:R-:W-:Y:S01]  /*0170*/  HFMA2 R7, -RZ, RZ, 0, 0 ;  /* 0x00000000ff077431 */ /* 0x000fe200000001ff */
[----:B------:R-:W1:Y:S06]  /*0180*/  LDCU UR6, c[0x0][0x394] ;  /* 0x00007280ff0677ac */ /* 0x000e6c0008000800 */
.L_x_3:
[----:B0-----:R-:W-:-:S06]  /*0190*/  IMAD.WIDE.U32 R8, R7, 0x4, R4 ;  /* 0x0000000407087825 */ /* 0x001fcc00078e0004 */
[----:B------:R-:W2:Y:S01]  /*01a0*/  LDG.E R9, desc[UR4][R8.64] ;  /* 0x0000000408097981 */ /* 0x000ea2000c1e1900 */
[----:B------:R-:W-:Y:S01]  /*01b0*/  BSSY.RECONVERGENT B0, `(.L_x_0) ;  /* 0x0000017000007945 */ /* 0x000fe20003800200 */
[----:B--2---:R-:W-:-:S13]  /*01c0*/  ISETP.NE.AND P0, PT, R0, R9, PT ;  /* 0x000000090000720c */ /* 0x004fda0003f05270 */
[----:B------:R-:W-:Y:S05]  /*01d0*/  @!P0 BRA `(.L_x_1) ;  /* 0x0000000000508947 */ /* 0x000fea0003800000 */
[----:B------:R-:W-:-:S04]  /*01e0*/  VIADD R11, R9, 0x1 ;  /* 0x00000001090b7836 */ /* 0x000fc80000000000 */
[----:B------:R-:W0:Y:S01]  /*01f0*/  I2F.U32.RP R10, R11 ;  /* 0x0000000b000a7306 */ /* 0x000e220000209000 */
[----:B------:R-:W-:Y:S02]  /*0200*/  IADD3 R13, PT, PT, RZ, -R11, RZ ;  /* 0x8000000bff0d7210 */ /* 0x000fe40007ffe0ff */
[----:B------:R-:W-:-:S05]  /*0210*/  ISETP.NE.U32.AND P1, PT, R11, RZ, PT ;  /* 0x000000ff0b00720c */ /* 0x000fca0003f25070 */
[----:B0-----:R-:W0:Y:S02]  /*0220*/  MUFU.RCP R10, R10 ;  /* 0x0000000a000a7308 */ /* 0x001e240000001000 */
[----:B0-----:R-:W-:-:S06]  /*0230*/  VIADD R8, R10, 0xffffffe ;  /* 0x0ffffffe0a087836 */ /* 0x001fcc0000000000 */
[----:B------:R0:W2:Y:S02]  /*0240*/  F2I.FTZ.U32.TRUNC.NTZ R9, R8 ;  /* 0x0000000800097305 */ /* 0x0000a4000021f000 */
[----:B0-----:R-:W-:Y:S02]  /*0250*/  IMAD.MOV.U32 R8, RZ, RZ, RZ ;  /* 0x000000ffff087224 */ /* 0x001fe400078e00ff */
[----:B--2---:R-:W-:-:S04]  /*0260*/  IMAD R13, R13, R9, RZ ;  /* 0x000000090d0d7224 */ /* 0x004fc800078e02ff */
[----:B------:R-:W-:-:S06]  /*0270*/  IMAD.HI.U32 R9, R9, R13, R8 ;  /* 0x0000000d09097227 */ /* 0x000fcc00078e0008 */
[----:B------:R-:W-:-:S05]  /*0280*/  IMAD.HI.U32 R9, R9, R6, RZ ;  /* 0x0000000609097227 */ /* 0x000fca00078e00ff */
[----:B------:R-:W-:-:S05]  /*0290*/  IADD3 R9, PT, PT, -R9, RZ, RZ ;  /* 0x000000ff09097210 */ /* 0x000fca0007ffe1ff */
[----:B------:R-:W-:-:S05]  /*02a0*/  IMAD R12, R11, R9, R6 ;  /* 0x000000090b0c7224 */ /* 0x000fca00078e0206 */
[----:B------:R-:W-:-:S13]  /*02b0*/  ISETP.GE.U32.AND P0, PT, R12, R11, PT ;  /* 0x0000000b0c00720c */ /* 0x000fda0003f06070 */
[----:B------:R-:W-:-:S05]  /*02c0*/  @P0 IMAD.IADD R12, R12, 0x1, -R11 ;  /* 0x000000010c0c0824 */ /* 0x000fca00078e0a0b */
[----:B------:R-:W-:-:S13]  /*02d0*/  ISETP.GE.U32.AND P0, PT, R12, R11, PT ;  /* 0x0000000b0c00720c */ /* 0x000fda0003f06070 */
[----:B------:R-:W-:Y:S02]  /*02e0*/  @P0 IADD3 R12, PT, PT, -R11, R12, RZ ;  /* 0x0000000c0b0c0210 */ /* 0x000fe40007ffe1ff */
[----:B------:R-:W-:-:S04]  /*02f0*/  @!P1 LOP3.LUT R12, RZ, R11, RZ, 0x33, !PT ;  /* 0x0000000bff0c9212 */ /* 0x000fc800078e33ff */
[----:B------:R-:W-:-:S13]  /*0300*/  ISETP.NE.AND P0, PT, R12, RZ, PT ;  /* 0x000000ff0c00720c */ /* 0x000fda0003f05270 */
[----:B------:R-:W-:Y:S05]  /*0310*/  @!P0 BRA `(.L_x_2) ;  /* 0x0000000000148947 */ /* 0x000fea0003800000 */
.L_x_1:
[----:B-1----:R-:W-:Y:S05]  /*0320*/  BSYNC.RECONVERGENT B0 ;  /* 0x0000000000007941 */ /* 0x002fea0003800200 */
.L_x_0:
[----:B------:R-:W-:-:S05]  /*0330*/  VIADD R7, R7, 0x1 ;  /* 0x0000000107077836 */ /* 0x000fca0000000000 */
[----:B------:R-:W-:-:S13]  /*0340*/  ISETP.NE.AND P0, PT, R7, UR6, PT ;  /* 0x0000000607007c0c */ /* 0x000fda000bf05270 */
[----:B------:R-:W-:Y:S05]  /*0350*/  @P0 BRA `(.L_x_3) ;  /* 0xfffffffc008c0947 */ /* 0x000fea000383ffff */
[----:B------:R-:W-:Y:S05]  /*0360*/  EXIT ;  /* 0x000000000000794d */ /* 0x000fea0003800000 */
.L_x_2:
[----:B------:R-:W-:-:S05]  /*0370*/  MOV R5, 0x1 ;  /* 0x0000000100057802 */ /* 0x000fca0000000f00 */
[----:B------:R-:W-:Y:S01]  /*0380*/  STG.E desc[UR4][R2.64], R5 ;  /* 0x0000000502007986 */ /* 0x000fe2000c101904 */
[----:B-1----:R-:W-:Y:S05]  /*0390*/  EXIT ;  /* 0x000000000000794d */ /* 0x002fea0003800000 */
.L_x_4:
[----:B------:R-:W-:-:S00]  /*03a0*/  BRA `(.L_x_4) ;  /* 0xfffffffc00fc7947 */ /* 0x000fc0000383ffff */
[----:B------:R-:W-:-:S00]  /*03b0*/  NOP ;  /* 0x0000000000007918 */ /* 0x000fc00000000000 */
        /* <DEDUP_REMOVED lines=12> */
.L_x_5:


//--------------------- .nv.shared.reserved.0     --------------------------
	.section	.nv.shared.reserved.0,"aw",@nobits
	.weak		__nv_reservedSMEM_offset_0_alias
	.size		__nv_reservedSMEM_offset_0_alias, 0, 64
	.other		__nv_reservedSMEM_offset_0_alias,@"STO_CUDA_RESERVED_SHARED STV_DEFAULT"
__nv_reservedSMEM_offset_0_alias:
	.zero		0
	.zero		64


//--------------------- .nv.constant0._Z9do_seievePjS_ji --------------------------
	.section	.nv.constant0._Z9do_seievePjS_ji,"a",@progbits
	.sectionflags	@""
	.align	4
.nv.constant0._Z9do_seievePjS_ji:
	.zero		920


//--------------------- SYMBOLS --------------------------

	.type		.nv.reservedSmem.offset0,@object
	.size		.nv.reservedSmem.offset0,0x4
